//
// Generated by NVIDIA NVVM Compiler
//
// Compiler Build ID: CL-36424714
// Cuda compilation tools, release 13.0, V13.0.88
// Based on NVVM 20.0.0
//

.version 9.0
.target sm_100
.address_size 64

	// .globl	_Z15producer_kernelPfi
.global .align 4 .b8 __cudart_i2opi_f[24] = {65, 144, 67, 60, 153, 149, 98, 219, 192, 221, 52, 245, 209, 87, 39, 252, 41, 21, 68, 78, 110, 131, 249, 162};

.visible .entry _Z15producer_kernelPfi(
	.param .u64 .ptr .align 1 _Z15producer_kernelPfi_param_0,
	.param .u32 _Z15producer_kernelPfi_param_1
)
{
	.local .align 4 .b8 	__local_depot0[28];
	.reg .b64 	%SP;
	.reg .b64 	%SPL;
	.reg .pred 	%p<10>;
	.reg .b32 	%r<45>;
	.reg .b32 	%f<29>;
	.reg .b64 	%rd<25>;
	.reg .b64 	%fd<3>;

	mov.u64 	%SPL, __local_depot0;
	ld.param.u64 	%rd9, [_Z15producer_kernelPfi_param_0];
	ld.param.u32 	%r16, [_Z15producer_kernelPfi_param_1];
	add.u64 	%rd1, %SPL, 0;
	mov.u32 	%r17, %tid.x;
	mov.u32 	%r18, %ctaid.x;
	mov.u32 	%r19, %ntid.x;
	mad.lo.s32 	%r1, %r18, %r19, %r17;
	setp.ge.s32 	%p1, %r1, %r16;
	@%p1 bra 	$L__BB0_10;
	cvt.rn.f32.s32 	%f1, %r1;
	mul.f32 	%f7, %f1, 0f3F22F983;
	cvt.rni.s32.f32 	%r44, %f7;
	cvt.rn.f32.s32 	%f8, %r44;
	fma.rn.f32 	%f9, %f8, 0fBFC90FDA, %f1;
	fma.rn.f32 	%f10, %f8, 0fB3A22168, %f9;
	fma.rn.f32 	%f28, %f8, 0fA7C234C5, %f10;
	abs.f32 	%f3, %f1;
	setp.ltu.f32 	%p2, %f3, 0f47CE4780;
	@%p2 bra 	$L__BB0_9;
	setp.neu.f32 	%p3, %f3, 0f7F800000;
	@%p3 bra 	$L__BB0_4;
	mov.f32 	%f13, 0f00000000;
	mul.rn.f32 	%f28, %f1, %f13;
	mov.b32 	%r44, 0;
	bra.uni 	$L__BB0_9;
$L__BB0_4:
	mov.b32 	%r3, %f1;
	shl.b32 	%r21, %r3, 8;
	or.b32  	%r4, %r21, -2147483648;
	mov.b64 	%rd24, 0;
	mov.b32 	%r41, 0;
	mov.u64 	%rd22, __cudart_i2opi_f;
	mov.u64 	%rd23, %rd1;
$L__BB0_5:
	.pragma "nounroll";
	ld.global.nc.u32 	%r22, [%rd22];
	mad.wide.u32 	%rd13, %r22, %r4, %rd24;
	shr.u64 	%rd24, %rd13, 32;
	st.local.u32 	[%rd23], %rd13;
	add.s32 	%r41, %r41, 1;
	add.s64 	%rd23, %rd23, 4;
	add.s64 	%rd22, %rd22, 4;
	setp.ne.s32 	%p4, %r41, 6;
	@%p4 bra 	$L__BB0_5;
	shr.u32 	%r23, %r3, 23;
	st.local.u32 	[%rd1+24], %rd24;
	and.b32  	%r7, %r23, 31;
	and.b32  	%r24, %r23, 224;
	add.s32 	%r25, %r24, -128;
	shr.u32 	%r26, %r25, 5;
	mul.wide.u32 	%rd14, %r26, 4;
	sub.s64 	%rd8, %rd1, %rd14;
	ld.local.u32 	%r42, [%rd8+24];
	ld.local.u32 	%r43, [%rd8+20];
	setp.eq.s32 	%p5, %r7, 0;
	@%p5 bra 	$L__BB0_8;
	shf.l.wrap.b32 	%r42, %r43, %r42, %r7;
	ld.local.u32 	%r27, [%rd8+16];
	shf.l.wrap.b32 	%r43, %r27, %r43, %r7;
$L__BB0_8:
	shr.u32 	%r28, %r42, 30;
	shf.l.wrap.b32 	%r29, %r43, %r42, 2;
	shl.b32 	%r30, %r43, 2;
	shr.u32 	%r31, %r29, 31;
	add.s32 	%r32, %r31, %r28;
	neg.s32 	%r33, %r32;
	setp.lt.s32 	%p6, %r1, 0;
	selp.b32 	%r44, %r33, %r32, %p6;
	xor.b32  	%r34, %r29, %r3;
	shr.s32 	%r35, %r29, 31;
	xor.b32  	%r36, %r35, %r29;
	xor.b32  	%r37, %r35, %r30;
	cvt.u64.u32 	%rd15, %r36;
	shl.b64 	%rd16, %rd15, 32;
	cvt.u64.u32 	%rd17, %r37;
	or.b64  	%rd18, %rd16, %rd17;
	cvt.rn.f64.s64 	%fd1, %rd18;
	mul.f64 	%fd2, %fd1, 0d3BF921FB54442D19;
	cvt.rn.f32.f64 	%f11, %fd2;
	neg.f32 	%f12, %f11;
	setp.lt.s32 	%p7, %r34, 0;
	selp.f32 	%f28, %f12, %f11, %p7;
$L__BB0_9:
	mul.rn.f32 	%f14, %f28, %f28;
	and.b32  	%r39, %r44, 1;
	setp.eq.b32 	%p8, %r39, 1;
	selp.f32 	%f15, 0f3F800000, %f28, %p8;
	fma.rn.f32 	%f16, %f14, %f15, 0f00000000;
	fma.rn.f32 	%f17, %f14, 0f37CBAC00, 0fBAB607ED;
	selp.f32 	%f18, %f17, 0fB94D4153, %p8;
	selp.f32 	%f19, 0f3D2AAABB, 0f3C0885E4, %p8;
	fma.rn.f32 	%f20, %f18, %f14, %f19;
	selp.f32 	%f21, 0fBEFFFFFF, 0fBE2AAAA8, %p8;
	fma.rn.f32 	%f22, %f20, %f14, %f21;
	fma.rn.f32 	%f23, %f22, %f16, %f15;
	and.b32  	%r40, %r44, 2;
	setp.eq.s32 	%p9, %r40, 0;
	mov.f32 	%f24, 0f00000000;
	sub.f32 	%f25, %f24, %f23;
	selp.f32 	%f26, %f23, %f25, %p9;
	mul.f32 	%f27, %f26, 0f42C80000;
	cvta.to.global.u64 	%rd19, %rd9;
	mul.wide.s32 	%rd20, %r1, 4;
	add.s64 	%rd21, %rd19, %rd20;
	st.global.f32 	[%rd21], %f27;
$L__BB0_10:
	ret;

}
	// .globl	_Z15consumer_kernelPfPKfi
.visible .entry _Z15consumer_kernelPfPKfi(
	.param .u64 .ptr .align 1 _Z15consumer_kernelPfPKfi_param_0,
	.param .u64 .ptr .align 1 _Z15consumer_kernelPfPKfi_param_1,
	.param .u32 _Z15consumer_kernelPfPKfi_param_2
)
{
	.reg .pred 	%p<2>;
	.reg .b32 	%r<6>;
	.reg .b32 	%f<3>;
	.reg .b64 	%rd<8>;

	ld.param.u64 	%rd1, [_Z15consumer_kernelPfPKfi_param_0];
	ld.param.u64 	%rd2, [_Z15consumer_kernelPfPKfi_param_1];
	ld.param.u32 	%r2, [_Z15consumer_kernelPfPKfi_param_2];
	mov.u32 	%r3, %tid.x;
	mov.u32 	%r4, %ctaid.x;
	mov.u32 	%r5, %ntid.x;
	mad.lo.s32 	%r1, %r4, %r5, %r3;
	setp.ge.s32 	%p1, %r1, %r2;
	@%p1 bra 	$L__BB1_2;
	cvta.to.global.u64 	%rd3, %rd2;
	cvta.to.global.u64 	%rd4, %rd1;
	mul.wide.s32 	%rd5, %r1, 4;
	add.s64 	%rd6, %rd3, %rd5;
	ld.global.f32 	%f1, [%rd6];
	add.f32 	%f2, %f1, %f1;
	add.s64 	%rd7, %rd4, %rd5;
	st.global.f32 	[%rd7], %f2;
$L__BB1_2:
	ret;

}


// ===== COMPILED SASS (sm_100) =====

	.target	sm_100

	.elftype	@"ET_EXEC"


//--------------------- .note.nv.tkinfo           --------------------------
	.section	.note.nv.tkinfo,"",@"SHT_NOTE"
	.sectionflags	@"SHF_NOTE_NV_TKINFO"
	.tkinfo
        /*0018*/ 	.word	0x00000002
        /*0030*/ 	.string	""
        /*0030*/ 	.string	"ptxas"
        /*0030*/ 	.string	"Cuda compilation tools, release 13.0, V13.0.88"
        /*0030*/ 	.string	"Build cuda_13.0.r13.0/compiler.36424714_0"
        /*0030*/ 	.string	"-arch sm_100 -m 64 "



//--------------------- .note.nv.cuinfo           --------------------------
	.section	.note.nv.cuinfo,"",@"SHT_NOTE"
	.sectionflags	@"SHF_NOTE_NV_CUINFO"
        /*0018*/ 	.short	0x0002
        /*001a*/ 	.short	0x0064
        /*001c*/ 	.short	0x0082
	.zero		2


//--------------------- .nv.info                  --------------------------
	.section	.nv.info,"",@"SHT_CUDA_INFO"
	.align	4


	//----- nvinfo : EIATTR_REGCOUNT
	.align		4
        /*0000*/ 	.byte	0x04, 0x2f
        /*0002*/ 	.short	(.L_2 - .L_1)
	.align		4
.L_1:
        /*0004*/ 	.word	index@(_Z15producer_kernelPfi)
        /*0008*/ 	.word	0x00000012


	//----- nvinfo : EIATTR_FRAME_SIZE
	.align		4
.L_2:
        /*000c*/ 	.byte	0x04, 0x11
        /*000e*/ 	.short	(.L_4 - .L_3)
	.align		4
.L_3:
        /*0010*/ 	.word	index@(_Z15producer_kernelPfi)
        /*0014*/ 	.word	0x00000000


	//----- nvinfo : EIATTR_REGCOUNT
	.align		4
.L_4:
        /*0018*/ 	.byte	0x04, 0x2f
        /*001a*/ 	.short	(.L_6 - .L_5)
	.align		4
.L_5:
        /*001c*/ 	.word	index@(_Z15consumer_kernelPfPKfi)
        /*0020*/ 	.word	0x0000000a


	//----- nvinfo : EIATTR_FRAME_SIZE
	.align		4
.L_6:
        /*0024*/ 	.byte	0x04, 0x11
        /*0026*/ 	.short	(.L_8 - .L_7)
	.align		4
.L_7:
        /*0028*/ 	.word	index@(_Z15consumer_kernelPfPKfi)
        /*002c*/ 	.word	0x00000000


	//----- nvinfo : EIATTR_MIN_STACK_SIZE
	.align		4
.L_8:
        /*0030*/ 	.byte	0x04, 0x12
        /*0032*/ 	.short	(.L_10 - .L_9)
	.align		4
.L_9:
        /*0034*/ 	.word	index@(_Z15consumer_kernelPfPKfi)
        /*0038*/ 	.word	0x00000000


	//----- nvinfo : EIATTR_MIN_STACK_SIZE
	.align		4
.L_10:
        /*003c*/ 	.byte	0x04, 0x12
        /*003e*/ 	.short	(.L_12 - .L_11)
	.align		4
.L_11:
        /*0040*/ 	.word	index@(_Z15producer_kernelPfi)
        /*0044*/ 	.word	0x00000000
.L_12:


//--------------------- .nv.compat                --------------------------
	.section	.nv.compat,"",@"SHT_CUDA_COMPAT_INFO"
	.align	4
        /*0000*/ 	.byte	0x02, 0x09, 0x00, 0x00, 0x02, 0x02, 0x01, 0x00, 0x02, 0x05, 0x05, 0x00, 0x03, 0x07, 0x01, 0x01
        /*0010*/ 	.byte	0x02, 0x03, 0x00, 0x00, 0x02, 0x06, 0x01, 0x00, 0x04, 0x0b, 0x08, 0x00, 0x01, 0x00, 0x00, 0x00
        /*0020*/ 	.byte	0x00, 0x00, 0x00, 0x00


//--------------------- .nv.info._Z15consumer_kernelPfPKfi --------------------------
	.section	.nv.info._Z15consumer_kernelPfPKfi,"",@"SHT_CUDA_INFO"
	.sectionflags	@""
	.align	4


	//----- nvinfo : EIATTR_CUDA_API_VERSION
	.align		4
        /*0000*/ 	.byte	0x04, 0x37
        /*0002*/ 	.short	(.L_14 - .L_13)
.L_13:
        /*0004*/ 	.word	0x00000082


	//----- nvinfo : EIATTR_KPARAM_INFO
	.align		4
.L_14:
        /*0008*/ 	.byte	0x04, 0x17
        /*000a*/ 	.short	(.L_16 - .L_15)
.L_15:
        /*000c*/ 	.word	0x00000000
        /*0010*/ 	.short	0x0002
        /*0012*/ 	.short	0x0010
        /*0014*/ 	.byte	0x00, 0xf0, 0x11, 0x00


	//----- nvinfo : EIATTR_KPARAM_INFO
	.align		4
.L_16:
        /*0018*/ 	.byte	0x04, 0x17
        /*001a*/ 	.short	(.L_18 - .L_17)
.L_17:
        /*001c*/ 	.word	0x00000000
        /*0020*/ 	.short	0x0001
        /*0022*/ 	.short	0x0008
        /*0024*/ 	.byte	0x00, 0xf5, 0x21, 0x00


	//----- nvinfo : EIATTR_KPARAM_INFO
	.align		4
.L_18:
        /*0028*/ 	.byte	0x04, 0x17
        /*002a*/ 	.short	(.L_20 - .L_19)
.L_19:
        /*002c*/ 	.word	0x00000000
        /*0030*/ 	.short	0x0000
        /*0032*/ 	.short	0x0000
        /*0034*/ 	.byte	0x00, 0xf5, 0x21, 0x00


	//----- nvinfo : EIATTR_SPARSE_MMA_MASK
	.align		4
.L_20:
        /*0038*/ 	.byte	0x03, 0x50
        /*003a*/ 	.short	0x0000


	//----- nvinfo : EIATTR_MAXREG_COUNT
	.align		4
        /*003c*/ 	.byte	0x03, 0x1b
        /*003e*/ 	.short	0x00ff


	//----- nvinfo : EIATTR_MERCURY_ISA_VERSION
	.align		4
        /*0040*/ 	.byte	0x03, 0x5f
        /*0042*/ 	.short	0x0101


	//----- nvinfo : EIATTR_VRC_CTA_INIT_COUNT
	.align		4
        /*0044*/ 	.byte	0x02, 0x4a
	.zero		1
	.zero		1


	//----- nvinfo : EIATTR_EXIT_INSTR_OFFSETS
	.align		4
        /*0048*/ 	.byte	0x04, 0x1c
        /*004a*/ 	.short	(.L_22 - .L_21)


	//   ....[0]....
.L_21:
        /*004c*/ 	.word	0x00000070


	//   ....[1]....
        /*0050*/ 	.word	0x00000100


	//----- nvinfo : EIATTR_CBANK_PARAM_SIZE
	.align		4
.L_22:
        /*0054*/ 	.byte	0x03, 0x19
        /*0056*/ 	.short	0x0014


	//----- nvinfo : EIATTR_PARAM_CBANK
	.align		4
        /*0058*/ 	.byte	0x04, 0x0a
        /*005a*/ 	.short	(.L_24 - .L_23)
	.align		4
.L_23:
        /*005c*/ 	.word	index@(.nv.constant0._Z15consumer_kernelPfPKfi)
        /*0060*/ 	.short	0x0380
        /*0062*/ 	.short	0x0014


	//----- nvinfo : EIATTR_SW_WAR
	.align		4
.L_24:
        /*0064*/ 	.byte	0x04, 0x36
        /*0066*/ 	.short	(.L_26 - .L_25)
.L_25:
        /*0068*/ 	.word	0x00000008
.L_26:


//--------------------- .nv.info._Z15producer_kernelPfi --------------------------
	.section	.nv.info._Z15producer_kernelPfi,"",@"SHT_CUDA_INFO"
	.sectionflags	@""
	.align	4


	//----- nvinfo : EIATTR_CUDA_API_VERSION
	.align		4
        /*0000*/ 	.byte	0x04, 0x37
        /*0002*/ 	.short	(.L_28 - .L_27)
.L_27:
        /*0004*/ 	.word	0x00000082


	//----- nvinfo : EIATTR_KPARAM_INFO
	.align		4
.L_28:
        /*0008*/ 	.byte	0x04, 0x17
        /*000a*/ 	.short	(.L_30 - .L_29)
.L_29:
        /*000c*/ 	.word	0x00000000
        /*0010*/ 	.short	0x0001
        /*0012*/ 	.short	0x0008
        /*0014*/ 	.byte	0x00, 0xf0, 0x11, 0x00


	//----- nvinfo : EIATTR_KPARAM_INFO
	.align		4
.L_30:
        /*0018*/ 	.byte	0x04, 0x17
        /*001a*/ 	.short	(.L_32 - .L_31)
.L_31:
        /*001c*/ 	.word	0x00000000
        /*0020*/ 	.short	0x0000
        /*0022*/ 	.short	0x0000
        /*0024*/ 	.byte	0x00, 0xf5, 0x21, 0x00


	//----- nvinfo : EIATTR_SPARSE_MMA_MASK
	.align		4
.L_32:
        /*0028*/ 	.byte	0x03, 0x50
        /*002a*/ 	.short	0x0000


	//----- nvinfo : EIATTR_MAXREG_COUNT
	.align		4
        /*002c*/ 	.byte	0x03, 0x1b
        /*002e*/ 	.short	0x00ff


	//----- nvinfo : EIATTR_MERCURY_ISA_VERSION
	.align		4
        /*0030*/ 	.byte	0x03, 0x5f
        /*0032*/ 	.short	0x0101


	//----- nvinfo : EIATTR_VRC_CTA_INIT_COUNT
	.align		4
        /*0034*/ 	.byte	0x02, 0x4a
	.zero		1
	.zero		1


	//----- nvinfo : EIATTR_EXIT_INSTR_OFFSETS
	.align		4
        /*0038*/ 	.byte	0x04, 0x1c
        /*003a*/ 	.short	(.L_34 - .L_33)


	//   ....[0]....
.L_33:
        /*003c*/ 	.word	0x00000070


	//   ....[1]....
        /*0040*/ 	.word	0x00000890


	//----- nvinfo : EIATTR_CRS_STACK_SIZE
	.align		4
.L_34:
        /*0044*/ 	.byte	0x04, 0x1e
        /*0046*/ 	.short	(.L_36 - .L_35)
.L_35:
        /*0048*/ 	.word	0x00000000


	//----- nvinfo : EIATTR_CBANK_PARAM_SIZE
	.align		4
.L_36:
        /*004c*/ 	.byte	0x03, 0x19
        /*004e*/ 	.short	0x000c


	//----- nvinfo : EIATTR_PARAM_CBANK
	.align		4
        /*0050*/ 	.byte	0x04, 0x0a
        /*0052*/ 	.short	(.L_38 - .L_37)
	.align		4
.L_37:
        /*0054*/ 	.word	index@(.nv.constant0._Z15producer_kernelPfi)
        /*0058*/ 	.short	0x0380
        /*005a*/ 	.short	0x000c


	//----- nvinfo : EIATTR_SW_WAR
	.align		4
.L_38:
        /*005c*/ 	.byte	0x04, 0x36
        /*005e*/ 	.short	(.L_40 - .L_39)
.L_39:
        /*0060*/ 	.word	0x00000008
.L_40:


//--------------------- .nv.callgraph             --------------------------
	.section	.nv.callgraph,"",@"SHT_CUDA_CALLGRAPH"
	.align	4
	.sectionentsize	8
	.align		4
        /*0000*/ 	.word	0x00000000
	.align		4
        /*0004*/ 	.word	0xffffffff
	.align		4
        /*0008*/ 	.word	0x00000000
	.align		4
        /*000c*/ 	.word	0xfffffffe
	.align		4
        /*0010*/ 	.word	0x00000000
	.align		4
        /*0014*/ 	.word	0xfffffffd
	.align		4
        /*0018*/ 	.word	0x00000000
	.align		4
        /*001c*/ 	.word	0xfffffffc


//--------------------- .nv.constant4             --------------------------
	.section	.nv.constant4,"a",@progbits
	.align	8
	.align		8
.nv.constant4:
        /*0000*/ 	.dword	__cudart_i2opi_f


//--------------------- .text._Z15consumer_kernelPfPKfi --------------------------
	.section	.text._Z15consumer_kernelPfPKfi,"ax",@progbits
	.align	128
        .global         _Z15consumer_kernelPfPKfi
        .type           _Z15consumer_kernelPfPKfi,@function
        .size           _Z15consumer_kernelPfPKfi,(.L_x_7 - _Z15consumer_kernelPfPKfi)
        .other          _Z15consumer_kernelPfPKfi,@"STO_CUDA_ENTRY STV_DEFAULT"
_Z15consumer_kernelPfPKfi:
.text._Z15consumer_kernelPfPKfi:
[----:B------:R-:W-:Y:S01]  /*0000*/  LDC R1, c[0x0][0x37c] ;  /* 0x0000df00ff017b82 */ /* 0x000fe20000000800 */
[----:B------:R-:W0:Y:S07]  /*0010*/  S2R R7, SR_TID.X ;  /* 0x0000000000077919 */ /* 0x000e2e0000002100 */
[----:B------:R-:W0:Y:S01]  /*0020*/  S2UR UR4, SR_CTAID.X ;  /* 0x00000000000479c3 */ /* 0x000e220000002500 */
[----:B------:R-:W1:Y:S07]  /*0030*/  LDCU UR5, c[0x0][0x390] ;  /* 0x00007200ff0577ac */ /* 0x000e6e0008000800 */
[----:B------:R-:W0:Y:S02]  /*0040*/  LDC R0, c[0x0][0x360] ;  /* 0x0000d800ff007b82 */ /* 0x000e240000000800 */
[----:B0-----:R-:W-:-:S05]  /*0050*/  IMAD R7, R0, UR4, R7 ;  /* 0x0000000400077c24 */ /* 0x001fca000f8e0207 */
[----:B-1----:R-:W-:-:S13]  /*0060*/  ISETP.GE.AND P0, PT, R7, UR5, PT ;  /* 0x0000000507007c0c */ /* 0x002fda000bf06270 */
[----:B------:R-:W-:Y:S05]  /*0070*/  @P0 EXIT ;  /* 0x000000000000094d */ /* 0x000fea0003800000 */
[----:B------:R-:W0:Y:S01]  /*0080*/  LDC.64 R2, c[0x0][0x388] ;  /* 0x0000e200ff027b82 */ /* 0x000e220000000a00 */
[----:B------:R-:W1:Y:S07]  /*0090*/  LDCU.64 UR4, c[0x0][0x358] ;  /* 0x00006b00ff0477ac */ /* 0x000e6e0008000a00 */
[----:B------:R-:W2:Y:S01]  /*00a0*/  LDC.64 R4, c[0x0][0x380] ;  /* 0x0000e000ff047b82 */ /* 0x000ea20000000a00 */
[----:B0-----:R-:W-:-:S06]  /*00b0*/  IMAD.WIDE R2, R7, 0x4, R2 ;  /* 0x0000000407027825 */ /* 0x001fcc00078e0202 */
[----:B-1----:R-:W3:Y:S01]  /*00c0*/  LDG.E R2, desc[UR4][R2.64] ;  /* 0x0000000402027981 */ /* 0x002ee2000c1e1900 */
[----:B--2---:R-:W-:-:S04]  /*00d0*/  IMAD.WIDE R4, R7, 0x4, R4 ;  /* 0x0000000407047825 */ /* 0x004fc800078e0204 */
[----:B---3--:R-:W-:-:S05]  /*00e0*/  FADD R7, R2, R2 ;  /* 0x0000000202077221 */ /* 0x008fca0000000000 */
[----:B------:R-:W-:Y:S01]  /*00f0*/  STG.E desc[UR4][R4.64], R7 ;  /* 0x0000000704007986 */ /* 0x000fe2000c101904 */
[----:B------:R-:W-:Y:S05]  /*0100*/  EXIT ;  /* 0x000000000000794d */ /* 0x000fea0003800000 */
.L_x_0:
[----:B------:R-:W-:-:S00]  /*0110*/  BRA `(.L_x_0) ;  /* 0xfffffffc00fc7947 */ /* 0x000fc0000383ffff */
[----:B------:R-:W-:-:S00]  /*0120*/  NOP ;  /* 0x0000000000007918 */ /* 0x000fc00000000000 */
        /* <DEDUP_REMOVED lines=13> */
.L_x_7:


//--------------------- .text._Z15producer_kernelPfi --------------------------
	.section	.text._Z15producer_kernelPfi,"ax",@progbits
	.align	128
        .global         _Z15producer_kernelPfi
        .type           _Z15producer_kernelPfi,@function
        .size           _Z15producer_kernelPfi,(.L_x_8 - _Z15producer_kernelPfi)
        .other          _Z15producer_kernelPfi,@"STO_CUDA_ENTRY STV_DEFAULT"
_Z15producer_kernelPfi:
.text._Z15producer_kernelPfi:
        /* <DEDUP_REMOVED lines=8> */
[----:B------:R-:W-:Y:S01]  /*0080*/  I2FP.F32.S32 R0, R2 ;  /* 0x0000000200007245 */ /* 0x000fe20000201400 */
[----:B------:R-:W0:Y:S01]  /*0090*/  LDCU.64 UR6, c[0x0][0x358] ;  /* 0x00006b00ff0677ac */ /* 0x000e220008000a00 */
[----:B------:R-:W-:Y:S02]  /*00a0*/  BSSY.RECONVERGENT B0, `(.L_x_1) ;  /* 0x0000069000007945 */ /* 0x000fe40003800200 */
[C---:B------:R-:W-:Y:S01]  /*00b0*/  FSETP.GE.AND P0, PT, |R0|.reuse, 105615, PT ;  /* 0x47ce47800000780b */ /* 0x040fe20003f06200 */
[----:B------:R-:W-:-:S06]  /*00c0*/  FMUL R3, R0, 0.63661974668502807617 ;  /* 0x3f22f98300037820 */ /* 0x000fcc0000400000 */
[----:B------:R-:W1:Y:S02]  /*00d0*/  F2I.NTZ R3, R3 ;  /* 0x0000000300037305 */ /* 0x000e640000203100 */
[----:B-1----:R-:W-:-:S05]  /*00e0*/  I2FP.F32.S32 R5, R3 ;  /* 0x0000000300057245 */ /* 0x002fca0000201400 */
[----:B------:R-:W-:-:S04]  /*00f0*/  FFMA R4, R5, -1.5707962512969970703, R0 ;  /* 0xbfc90fda05047823 */ /* 0x000fc80000000000 */
[----:B------:R-:W-:-:S04]  /*0100*/  FFMA R4, R5, -7.5497894158615963534e-08, R4 ;  /* 0xb3a2216805047823 */ /* 0x000fc80000000004 */
[----:B------:R-:W-:Y:S01]  /*0110*/  FFMA R6, R5, -5.3903029534742383927e-15, R4 ;  /* 0xa7c234c505067823 */ /* 0x000fe20000000004 */
[----:B0-----:R-:W-:Y:S06]  /*0120*/  @!P0 BRA `(.L_x_2) ;  /* 0x0000000400808947 */ /* 0x001fec0003800000 */
[----:B------:R-:W-:-:S13]  /*0130*/  FSETP.NEU.AND P0, PT, |R0|, +INF , PT ;  /* 0x7f8000000000780b */ /* 0x000fda0003f0d200 */
[----:B------:R-:W-:Y:S01]  /*0140*/  @!P0 FMUL R6, RZ, R0 ;  /* 0x00000000ff068220 */ /* 0x000fe20000400000 */
[----:B------:R-:W-:Y:S01]  /*0150*/  @!P0 IMAD.MOV.U32 R3, RZ, RZ, RZ ;  /* 0x000000ffff038224 */ /* 0x000fe200078e00ff */
[----:B------:R-:W-:Y:S06]  /*0160*/  @!P0 BRA `(.L_x_2) ;  /* 0x0000000400708947 */ /* 0x000fec0003800000 */
[----:B------:R-:W-:Y:S01]  /*0170*/  IMAD.SHL.U32 R3, R0, 0x100, RZ ;  /* 0x0000010000037824 */ /* 0x000fe200078e00ff */
[----:B------:R-:W0:Y:S01]  /*0180*/  LDCU.64 UR8, c[0x4][URZ] ;  /* 0x01000000ff0877ac */ /* 0x000e220008000a00 */
[----:B------:R-:W-:Y:S02]  /*0190*/  IMAD.MOV.U32 R11, RZ, RZ, RZ ;  /* 0x000000ffff0b7224 */ /* 0x000fe400078e00ff */
[----:B------:R-:W-:Y:S01]  /*01a0*/  IMAD.MOV.U32 R8, RZ, RZ, RZ ;  /* 0x000000ffff087224 */ /* 0x000fe200078e00ff */
[----:B------:R-:W-:Y:S01]  /*01b0*/  LOP3.LUT R3, R3, 0x80000000, RZ, 0xfc, !PT ;  /* 0x8000000003037812 */ /* 0x000fe200078efcff */
[----:B------:R-:W-:Y:S01]  /*01c0*/  UMOV UR5, URZ ;  /* 0x000000ff00057c82 */ /* 0x000fe20008000000 */
[----:B------:R-:W-:-:S05]  /*01d0*/  UMOV UR4, URZ ;  /* 0x000000ff00047c82 */ /* 0x000fca0008000000 */
.L_x_3:
[----:B0-----:R-:W-:Y:S02]  /*01e0*/  IMAD.U32 R6, RZ, RZ, UR8 ;  /* 0x00000008ff067e24 */ /* 0x001fe4000f8e00ff */
[----:B------:R-:W-:-:S05]  /*01f0*/  IMAD.U32 R7, RZ, RZ, UR9 ;  /* 0x00000009ff077e24 */ /* 0x000fca000f8e00ff */
[----:B------:R-:W2:Y:S01]  /*0200*/  LDG.E.CONSTANT R4, desc[UR6][R6.64] ;  /* 0x0000000606047981 */ /* 0x000ea2000c1e9900 */
[----:B------:R-:W-:Y:S01]  /*0210*/  UIADD3 UR4, UPT, UPT, UR4, 0x1, URZ ;  /* 0x0000000104047890 */ /* 0x000fe2000fffe0ff */
[C---:B------:R-:W-:Y:S01]  /*0220*/  ISETP.EQ.AND P0, PT, R8.reuse, RZ, PT ;  /* 0x000000ff0800720c */ /* 0x040fe20003f02270 */
[----:B------:R-:W-:Y:S01]  /*0230*/  UIADD3 UR8, UP1, UPT, UR8, 0x4, URZ ;  /* 0x0000000408087890 */ /* 0x000fe2000ff3e0ff */
[C---:B------:R-:W-:Y:S01]  /*0240*/  ISETP.EQ.AND P1, PT, R8.reuse, 0x4, PT ;  /* 0x000000040800780c */ /* 0x040fe20003f22270 */
[----:B------:R-:W-:Y:S01]  /*0250*/  UISETP.NE.AND UP0, UPT, UR4, 0x6, UPT ;  /* 0x000000060400788c */ /* 0x000fe2000bf05270 */
[C---:B------:R-:W-:Y:S01]  /*0260*/  ISETP.EQ.AND P2, PT, R8.reuse, 0x8, PT ;  /* 0x000000080800780c */ /* 0x040fe20003f42270 */
[----:B------:R-:W-:Y:S01]  /*0270*/  UIADD3.X UR9, UPT, UPT, URZ, UR9, URZ, UP1, !UPT ;  /* 0x00000009ff097290 */ /* 0x000fe20008ffe4ff */
[C---:B------:R-:W-:Y:S02]  /*0280*/  ISETP.EQ.AND P3, PT, R8.reuse, 0xc, PT ;  /* 0x0000000c0800780c */ /* 0x040fe40003f62270 */
[----:B------:R-:W-:-:S02]  /*0290*/  ISETP.EQ.AND P4, PT, R8, 0x10, PT ;  /* 0x000000100800780c */ /* 0x000fc40003f82270 */
[C---:B------:R-:W-:Y:S02]  /*02a0*/  ISETP.EQ.AND P5, PT, R8.reuse, 0x14, PT ;  /* 0x000000140800780c */ /* 0x040fe40003fa2270 */
[----:B------:R-:W-:Y:S01]  /*02b0*/  IADD3 R8, PT, PT, R8, 0x4, RZ ;  /* 0x0000000408087810 */ /* 0x000fe20007ffe0ff */
[----:B--2---:R-:W-:-:S03]  /*02c0*/  IMAD.WIDE.U32 R4, R4, R3, RZ ;  /* 0x0000000304047225 */ /* 0x004fc600078e00ff */
[----:B------:R-:W-:-:S04]  /*02d0*/  IADD3 R4, P6, PT, R4, R11, RZ ;  /* 0x0000000b04047210 */ /* 0x000fc80007fde0ff */
[----:B------:R-:W-:Y:S01]  /*02e0*/  IADD3.X R11, PT, PT, R5, UR5, RZ, P6, !PT ;  /* 0x00000005050b7c10 */ /* 0x000fe2000b7fe4ff */
[--C-:B------:R-:W-:Y:S01]  /*02f0*/  @P1 IMAD.MOV.U32 R10, RZ, RZ, R4.reuse ;  /* 0x000000ffff0a1224 */ /* 0x100fe200078e0004 */
[----:B------:R-:W-:Y:S01]  /*0300*/  @P0 MOV R9, R4 ;  /* 0x0000000400090202 */ /* 0x000fe20000000f00 */
[--C-:B------:R-:W-:Y:S02]  /*0310*/  @P2 IMAD.MOV.U32 R12, RZ, RZ, R4.reuse ;  /* 0x000000ffff0c2224 */ /* 0x100fe400078e0004 */
[--C-:B------:R-:W-:Y:S02]  /*0320*/  @P3 IMAD.MOV.U32 R13, RZ, RZ, R4.reuse ;  /* 0x000000ffff0d3224 */ /* 0x100fe400078e0004 */
[--C-:B------:R-:W-:Y:S02]  /*0330*/  @P4 IMAD.MOV.U32 R14, RZ, RZ, R4.reuse ;  /* 0x000000ffff0e4224 */ /* 0x100fe400078e0004 */
[----:B------:R-:W-:Y:S01]  /*0340*/  @P5 IMAD.MOV.U32 R15, RZ, RZ, R4 ;  /* 0x000000ffff0f5224 */ /* 0x000fe200078e0004 */
[----:B------:R-:W-:Y:S06]  /*0350*/  BRA.U UP0, `(.L_x_3) ;  /* 0xfffffffd00a07547 */ /* 0x000fec000b83ffff */
[----:B------:R-:W-:Y:S01]  /*0360*/  SHF.R.U32.HI R3, RZ, 0x17, R0 ;  /* 0x00000017ff037819 */ /* 0x000fe20000011600 */
[----:B------:R-:W-:Y:S03]  /*0370*/  BSSY.RECONVERGENT B1, `(.L_x_4) ;  /* 0x0000029000017945 */ /* 0x000fe60003800200 */
[C---:B------:R-:W-:Y:S02]  /*0380*/  LOP3.LUT R4, R3.reuse, 0xe0, RZ, 0xc0, !PT ;  /* 0x000000e003047812 */ /* 0x040fe400078ec0ff */
[----:B------:R-:W-:-:S03]  /*0390*/  LOP3.LUT P6, RZ, R3, 0x1f, RZ, 0xc0, !PT ;  /* 0x0000001f03ff7812 */ /* 0x000fc600078cc0ff */
[----:B------:R-:W-:-:S05]  /*03a0*/  VIADD R4, R4, 0xffffff80 ;  /* 0xffffff8004047836 */ /* 0x000fca0000000000 */
[----:B------:R-:W-:-:S05]  /*03b0*/  SHF.R.U32.HI R4, RZ, 0x5, R4 ;  /* 0x00000005ff047819 */ /* 0x000fca0000011604 */
[----:B------:R-:W-:-:S05]  /*03c0*/  IMAD.U32 R6, R4, -0x4, RZ ;  /* 0xfffffffc04067824 */ /* 0x000fca00078e00ff */
[C---:B------:R-:W-:Y:S02]  /*03d0*/  ISETP.EQ.AND P3, PT, R6.reuse, -0x18, PT ;  /* 0xffffffe80600780c */ /* 0x040fe40003f62270 */
[C---:B------:R-:W-:Y:S02]  /*03e0*/  ISETP.EQ.AND P4, PT, R6.reuse, -0x14, PT ;  /* 0xffffffec0600780c */ /* 0x040fe40003f82270 */
[C---:B------:R-:W-:Y:S02]  /*03f0*/  ISETP.EQ.AND P2, PT, R6.reuse, -0x10, PT ;  /* 0xfffffff00600780c */ /* 0x040fe40003f42270 */
[C---:B------:R-:W-:Y:S02]  /*0400*/  ISETP.EQ.AND P1, PT, R6.reuse, -0xc, PT ;  /* 0xfffffff40600780c */ /* 0x040fe40003f22270 */
[C---:B------:R-:W-:Y:S02]  /*0410*/  ISETP.EQ.AND P0, PT, R6.reuse, -0x8, PT ;  /* 0xfffffff80600780c */ /* 0x040fe40003f02270 */
[----:B------:R-:W-:-:S03]  /*0420*/  ISETP.EQ.AND P5, PT, R6, RZ, PT ;  /* 0x000000ff0600720c */ /* 0x000fc60003fa2270 */
[--C-:B------:R-:W-:Y:S01]  /*0430*/  @P3 IMAD.MOV.U32 R4, RZ, RZ, R9.reuse ;  /* 0x000000ffff043224 */ /* 0x100fe200078e0009 */
[C---:B------:R-:W-:Y:S01]  /*0440*/  ISETP.EQ.AND P3, PT, R6.reuse, -0x4, PT ;  /* 0xfffffffc0600780c */ /* 0x040fe20003f62270 */
[----:B------:R-:W-:Y:S02]  /*0450*/  @P4 IMAD.MOV.U32 R5, RZ, RZ, R9 ;  /* 0x000000ffff054224 */ /* 0x000fe400078e0009 */
[----:B------:R-:W-:Y:S01]  /*0460*/  @P4 IMAD.MOV.U32 R4, RZ, RZ, R10 ;  /* 0x000000ffff044224 */ /* 0x000fe200078e000a */
[----:B------:R-:W-:Y:S01]  /*0470*/  ISETP.EQ.AND P4, PT, R6, 0x4, PT ;  /* 0x000000040600780c */ /* 0x000fe20003f82270 */
[----:B------:R-:W-:Y:S01]  /*0480*/  @P2 IMAD.MOV.U32 R4, RZ, RZ, R12 ;  /* 0x000000ffff042224 */ /* 0x000fe200078e000c */
[----:B------:R-:W-:Y:S01]  /*0490*/  @P2 MOV R5, R10 ;  /* 0x0000000a00052202 */ /* 0x000fe20000000f00 */
[----:B------:R-:W-:Y:S02]  /*04a0*/  @P1 IMAD.MOV.U32 R4, RZ, RZ, R13 ;  /* 0x000000ffff041224 */ /* 0x000fe400078e000d */
[----:B------:R-:W-:-:S02]  /*04b0*/  @P0 IMAD.MOV.U32 R4, RZ, RZ, R14 ;  /* 0x000000ffff040224 */ /* 0x000fc400078e000e */
[----:B------:R-:W-:Y:S02]  /*04c0*/  @P1 IMAD.MOV.U32 R5, RZ, RZ, R12 ;  /* 0x000000ffff051224 */ /* 0x000fe400078e000c */
[----:B------:R-:W-:Y:S02]  /*04d0*/  @P3 IMAD.MOV.U32 R4, RZ, RZ, R15 ;  /* 0x000000ffff043224 */ /* 0x000fe400078e000f */
[----:B------:R-:W-:Y:S02]  /*04e0*/  @P5 IMAD.MOV.U32 R4, RZ, RZ, R11 ;  /* 0x000000ffff045224 */ /* 0x000fe400078e000b */
[----:B------:R-:W-:Y:S01]  /*04f0*/  @P0 IMAD.MOV.U32 R5, RZ, RZ, R13 ;  /* 0x000000ffff050224 */ /* 0x000fe200078e000d */
[----:B------:R-:W-:Y:S01]  /*0500*/  @P3 MOV R5, R14 ;  /* 0x0000000e00053202 */ /* 0x000fe20000000f00 */
[----:B------:R-:W-:Y:S01]  /*0510*/  @P5 IMAD.MOV.U32 R5, RZ, RZ, R15 ;  /* 0x000000ffff055224 */ /* 0x000fe200078e000f */
[----:B------:R-:W-:Y:S01]  /*0520*/  MOV R8, R4 ;  /* 0x0000000400087202 */ /* 0x000fe20000000f00 */
[----:B------:R-:W-:Y:S01]  /*0530*/  @P4 IMAD.MOV.U32 R5, RZ, RZ, R11 ;  /* 0x000000ffff054224 */ /* 0x000fe200078e000b */
[----:B------:R-:W-:Y:S06]  /*0540*/  @!P6 BRA `(.L_x_5) ;  /* 0x00000000002ce947 */ /* 0x000fec0003800000 */
[----:B------:R-:W-:Y:S01]  /*0550*/  @P2 IMAD.MOV.U32 R4, RZ, RZ, R9 ;  /* 0x000000ffff042224 */ /* 0x000fe200078e0009 */
[----:B------:R-:W-:Y:S01]  /*0560*/  LOP3.LUT R3, R3, 0x1f, RZ, 0xc0, !PT ;  /* 0x0000001f03037812 */ /* 0x000fe200078ec0ff */
[----:B------:R-:W-:Y:S02]  /*0570*/  @P1 IMAD.MOV.U32 R4, RZ, RZ, R10 ;  /* 0x000000ffff041224 */ /* 0x000fe400078e000a */
[----:B------:R-:W-:Y:S01]  /*0580*/  @P0 IMAD.MOV.U32 R4, RZ, RZ, R12 ;  /* 0x000000ffff040224 */ /* 0x000fe200078e000c */
[----:B------:R-:W-:Y:S01]  /*0590*/  ISETP.EQ.AND P0, PT, R6, 0x8, PT ;  /* 0x000000080600780c */ /* 0x000fe20003f02270 */
[----:B------:R-:W-:Y:S01]  /*05a0*/  @P3 IMAD.MOV.U32 R4, RZ, RZ, R13 ;  /* 0x000000ffff043224 */ /* 0x000fe200078e000d */
[----:B------:R-:W-:Y:S01]  /*05b0*/  @P5 MOV R4, R14 ;  /* 0x0000000e00045202 */ /* 0x000fe20000000f00 */
[----:B------:R-:W-:Y:S01]  /*05c0*/  @P4 IMAD.MOV.U32 R4, RZ, RZ, R15 ;  /* 0x000000ffff044224 */ /* 0x000fe200078e000f */
[----:B------:R-:W-:-:S09]  /*05d0*/  SHF.L.W.U32.HI R8, R5, R3, R8 ;  /* 0x0000000305087219 */ /* 0x000fd20000010e08 */
[----:B------:R-:W-:-:S05]  /*05e0*/  @P0 IMAD.MOV.U32 R4, RZ, RZ, R11 ;  /* 0x000000ffff040224 */ /* 0x000fca00078e000b */
[----:B------:R-:W-:-:S07]  /*05f0*/  SHF.L.W.U32.HI R5, R4, R3, R5 ;  /* 0x0000000304057219 */ /* 0x000fce0000010e05 */
.L_x_5:
[----:B------:R-:W-:Y:S05]  /*0600*/  BSYNC.RECONVERGENT B1 ;  /* 0x0000000000017941 */ /* 0x000fea0003800200 */
.L_x_4:
[C-C-:B------:R-:W-:Y:S01]  /*0610*/  SHF.L.W.U32.HI R9, R5.reuse, 0x2, R8.reuse ;  /* 0x0000000205097819 */ /* 0x140fe20000010e08 */
[----:B------:R-:W-:Y:S01]  /*0620*/  IMAD.SHL.U32 R5, R5, 0x4, RZ ;  /* 0x0000000405057824 */ /* 0x000fe200078e00ff */
[----:B------:R-:W-:Y:S01]  /*0630*/  UMOV UR4, 0x54442d19 ;  /* 0x54442d1900047882 */ /* 0x000fe20000000000 */
[----:B------:R-:W-:Y:S01]  /*0640*/  UMOV UR5, 0x3bf921fb ;  /* 0x3bf921fb00057882 */ /* 0x000fe20000000000 */
[----:B------:R-:W-:Y:S02]  /*0650*/  SHF.R.S32.HI R4, RZ, 0x1f, R9 ;  /* 0x0000001fff047819 */ /* 0x000fe40000011409 */
[----:B------:R-:W-:Y:S02]  /*0660*/  SHF.R.U32.HI R3, RZ, 0x1e, R8 ;  /* 0x0000001eff037819 */ /* 0x000fe40000011608 */
[C---:B------:R-:W-:Y:S02]  /*0670*/  LOP3.LUT R6, R4.reuse, R5, RZ, 0x3c, !PT ;  /* 0x0000000504067212 */ /* 0x040fe400078e3cff */
[----:B------:R-:W-:-:S02]  /*0680*/  LOP3.LUT R7, R4, R9, RZ, 0x3c, !PT ;  /* 0x0000000904077212 */ /* 0x000fc400078e3cff */
[----:B------:R-:W-:Y:S02]  /*0690*/  ISETP.GE.AND P0, PT, R2, RZ, PT ;  /* 0x000000ff0200720c */ /* 0x000fe40003f06270 */
[----:B------:R-:W0:Y:S01]  /*06a0*/  I2F.F64.S64 R4, R6 ;  /* 0x0000000600047312 */ /* 0x000e220000301c00 */
[C---:B------:R-:W-:Y:S02]  /*06b0*/  LOP3.LUT R0, R9.reuse, R0, RZ, 0x3c, !PT ;  /* 0x0000000009007212 */ /* 0x040fe400078e3cff */
[----:B------:R-:W-:Y:S02]  /*06c0*/  LEA.HI R3, R9, R3, RZ, 0x1 ;  /* 0x0000000309037211 */ /* 0x000fe400078f08ff */
[----:B------:R-:W-:-:S03]  /*06d0*/  ISETP.GE.AND P1, PT, R0, RZ, PT ;  /* 0x000000ff0000720c */ /* 0x000fc60003f26270 */
[----:B------:R-:W-:-:S05]  /*06e0*/  IMAD.MOV R0, RZ, RZ, -R3 ;  /* 0x000000ffff007224 */ /* 0x000fca00078e0a03 */
[----:B------:R-:W-:Y:S01]  /*06f0*/  @!P0 MOV R3, R0 ;  /* 0x0000000000038202 */ /* 0x000fe20000000f00 */
[----:B0-----:R-:W-:-:S10]  /*0700*/  DMUL R4, R4, UR4 ;  /* 0x0000000404047c28 */ /* 0x001fd40008000000 */
[----:B------:R-:W0:Y:S02]  /*0710*/  F2F.F32.F64 R4, R4 ;  /* 0x0000000400047310 */ /* 0x000e240000301000 */
[----:B0-----:R-:W-:-:S07]  /*0720*/  FSEL R6, -R4, R4, !P1 ;  /* 0x0000000404067208 */ /* 0x001fce0004800100 */
.L_x_2:
[----:B------:R-:W-:Y:S05]  /*0730*/  BSYNC.RECONVERGENT B0 ;  /* 0x0000000000007941 */ /* 0x000fea0003800200 */
.L_x_1:
[----:B------:R-:W-:Y:S02]  /*0740*/  IMAD.MOV.U32 R0, RZ, RZ, 0x37cbac00 ;  /* 0x37cbac00ff007424 */ /* 0x000fe400078e00ff */
[----:B------:R-:W-:Y:S01]  /*0750*/  FMUL R7, R6, R6 ;  /* 0x0000000606077220 */ /* 0x000fe20000400000 */
[C---:B------:R-:W-:Y:S01]  /*0760*/  LOP3.LUT R4, R3.reuse, 0x1, RZ, 0xc0, !PT ;  /* 0x0000000103047812 */ /* 0x040fe200078ec0ff */
[----:B------:R-:W-:Y:S01]  /*0770*/  IMAD.MOV.U32 R8, RZ, RZ, 0x3d2aaabb ;  /* 0x3d2aaabbff087424 */ /* 0x000fe200078e00ff */
[----:B------:R-:W-:Y:S01]  /*0780*/  LOP3.LUT P1, RZ, R3, 0x2, RZ, 0xc0, !PT ;  /* 0x0000000203ff7812 */ /* 0x000fe2000782c0ff */
[----:B------:R-:W-:Y:S01]  /*0790*/  FFMA R0, R7, R0, -0.0013887860113754868507 ;  /* 0xbab607ed07007423 */ /* 0x000fe20000000000 */
[----:B------:R-:W-:Y:S01]  /*07a0*/  ISETP.NE.U32.AND P0, PT, R4, 0x1, PT ;  /* 0x000000010400780c */ /* 0x000fe20003f05070 */
[----:B------:R-:W-:Y:S01]  /*07b0*/  IMAD.MOV.U32 R9, RZ, RZ, 0x3effffff ;  /* 0x3effffffff097424 */ /* 0x000fe200078e00ff */
[----:B------:R-:W0:Y:S02]  /*07c0*/  LDC.64 R4, c[0x0][0x380] ;  /* 0x0000e000ff047b82 */ /* 0x000e240000000a00 */
[----:B------:R-:W-:-:S02]  /*07d0*/  FSEL R0, R0, -0.00019574658654164522886, !P0 ;  /* 0xb94d415300007808 */ /* 0x000fc40004000000 */
[----:B------:R-:W-:Y:S02]  /*07e0*/  FSEL R8, R8, 0.0083327032625675201416, !P0 ;  /* 0x3c0885e408087808 */ /* 0x000fe40004000000 */
[----:B------:R-:W-:-:S03]  /*07f0*/  FSEL R3, -R9, -0.16666662693023681641, !P0 ;  /* 0xbe2aaaa809037808 */ /* 0x000fc60004000100 */
[----:B------:R-:W-:Y:S01]  /*0800*/  FFMA R8, R7, R0, R8 ;  /* 0x0000000007087223 */ /* 0x000fe20000000008 */
[----:B------:R-:W-:-:S03]  /*0810*/  FSEL R0, R6, 1, P0 ;  /* 0x3f80000006007808 */ /* 0x000fc60000000000 */
[C---:B------:R-:W-:Y:S02]  /*0820*/  FFMA R3, R7.reuse, R8, R3 ;  /* 0x0000000807037223 */ /* 0x040fe40000000003 */
[----:B------:R-:W-:-:S04]  /*0830*/  FFMA R7, R7, R0, RZ ;  /* 0x0000000007077223 */ /* 0x000fc800000000ff */
[----:B------:R-:W-:-:S04]  /*0840*/  FFMA R0, R7, R3, R0 ;  /* 0x0000000307007223 */ /* 0x000fc80000000000 */
[----:B------:R-:W-:Y:S01]  /*0850*/  @P1 FADD R0, RZ, -R0 ;  /* 0x80000000ff001221 */ /* 0x000fe20000000000 */
[----:B0-----:R-:W-:-:S04]  /*0860*/  IMAD.WIDE R4, R2, 0x4, R4 ;  /* 0x0000000402047825 */ /* 0x001fc800078e0204 */
[----:B------:R-:W-:-:S05]  /*0870*/  FMUL R3, R0, 100 ;  /* 0x42c8000000037820 */ /* 0x000fca0000400000 */
[----:B------:R-:W-:Y:S01]  /*0880*/  STG.E desc[UR6][R4.64], R3 ;  /* 0x0000000304007986 */ /* 0x000fe2000c101906 */
[----:B------:R-:W-:Y:S05]  /*0890*/  EXIT ;  /* 0x000000000000794d */ /* 0x000fea0003800000 */
.L_x_6:
        /* <DEDUP_REMOVED lines=14> */
.L_x_8:


//--------------------- .nv.global.init           --------------------------
	.section	.nv.global.init,"aw",@progbits
	.align	4
.nv.global.init:
	.type		__cudart_i2opi_f,@object
	.size		__cudart_i2opi_f,(.L_0 - __cudart_i2opi_f)
__cudart_i2opi_f:
        /*0000*/ 	.byte	0x41, 0x90, 0x43, 0x3c, 0x99, 0x95, 0x62, 0xdb, 0xc0, 0xdd, 0x34, 0xf5, 0xd1, 0x57, 0x27, 0xfc
        /*0010*/ 	.byte	0x29, 0x15, 0x44, 0x4e, 0x6e, 0x83, 0xf9, 0xa2
.L_0:


//--------------------- .nv.shared.reserved.0     --------------------------
	.section	.nv.shared.reserved.0,"aw",@nobits
	.weak		__nv_reservedSMEM_offset_0_alias
	.size		__nv_reservedSMEM_offset_0_alias, 0, 64
	.other		__nv_reservedSMEM_offset_0_alias,@"STO_CUDA_RESERVED_SHARED STV_DEFAULT"
__nv_reservedSMEM_offset_0_alias:
	.zero		0
	.zero		64


//--------------------- .nv.constant0._Z15consumer_kernelPfPKfi --------------------------
	.section	.nv.constant0._Z15consumer_kernelPfPKfi,"a",@progbits
	.sectionflags	@""
	.align	4
.nv.constant0._Z15consumer_kernelPfPKfi:
	.zero		916


//--------------------- .nv.constant0._Z15producer_kernelPfi --------------------------
	.section	.nv.constant0._Z15producer_kernelPfi,"a",@progbits
	.sectionflags	@""
	.align	4
.nv.constant0._Z15producer_kernelPfi:
	.zero		908


//--------------------- SYMBOLS --------------------------

	.type		.nv.reservedSmem.offset0,@object
	.size		.nv.reservedSmem.offset0,0x4
